//
// Generated by NVIDIA NVVM Compiler
//
// Compiler Build ID: CL-36424714
// Cuda compilation tools, release 13.0, V13.0.88
// Based on NVVM 20.0.0
//

.version 9.0
.target sm_100
.address_size 64

	// .globl	_Z7sort_cuPKiPi
// _ZZ7sort_cuPKiPiE3res has been demoted

.visible .entry _Z7sort_cuPKiPi(
	.param .u64 .ptr .align 1 _Z7sort_cuPKiPi_param_0,
	.param .u64 .ptr .align 1 _Z7sort_cuPKiPi_param_1
)
{
	.reg .pred 	%p<5>;
	.reg .b32 	%r<9>;
	.reg .b64 	%rd<11>;
	// demoted variable
	.shared .align 4 .u32 _ZZ7sort_cuPKiPiE3res;
	ld.param.u64 	%rd3, [_Z7sort_cuPKiPi_param_0];
	ld.param.u64 	%rd2, [_Z7sort_cuPKiPi_param_1];
	cvta.to.global.u64 	%rd4, %rd3;
	mov.b32 	%r5, 0;
	st.shared.u32 	[_ZZ7sort_cuPKiPiE3res], %r5;
	mov.u32 	%r1, %ctaid.x;
	mov.u32 	%r2, %tid.x;
	bar.sync 	0;
	mul.wide.u32 	%rd5, %r1, 4;
	add.s64 	%rd1, %rd4, %rd5;
	ld.global.u32 	%r3, [%rd1];
	mul.wide.u32 	%rd6, %r2, 4;
	add.s64 	%rd7, %rd4, %rd6;
	ld.global.u32 	%r4, [%rd7];
	setp.gt.s32 	%p1, %r3, %r4;
	@%p1 bra 	$L__BB0_2;
	setp.le.u32 	%p2, %r1, %r2;
	setp.ne.s32 	%p3, %r3, %r4;
	or.pred  	%p4, %p2, %p3;
	@%p4 bra 	$L__BB0_3;
$L__BB0_2:
	atom.shared.add.u32 	%r6, [_ZZ7sort_cuPKiPiE3res], 1;
$L__BB0_3:
	cvta.to.global.u64 	%rd8, %rd2;
	bar.sync 	0;
	ld.global.u32 	%r7, [%rd1];
	ld.shared.u32 	%r8, [_ZZ7sort_cuPKiPiE3res];
	mul.wide.s32 	%rd9, %r8, 4;
	add.s64 	%rd10, %rd8, %rd9;
	st.global.u32 	[%rd10], %r7;
	ret;

}


// ===== COMPILED SASS (sm_100) =====

	.target	sm_100

	.elftype	@"ET_EXEC"


//--------------------- .note.nv.tkinfo           --------------------------
	.section	.note.nv.tkinfo,"",@"SHT_NOTE"
	.sectionflags	@"SHF_NOTE_NV_TKINFO"
	.tkinfo
        /*0018*/ 	.word	0x00000002
        /*0030*/ 	.string	""
        /*0030*/ 	.string	"ptxas"
        /*0030*/ 	.string	"Cuda compilation tools, release 13.0, V13.0.88"
        /*0030*/ 	.string	"Build cuda_13.0.r13.0/compiler.36424714_0"
        /*0030*/ 	.string	"-arch sm_100 -m 64 "



//--------------------- .note.nv.cuinfo           --------------------------
	.section	.note.nv.cuinfo,"",@"SHT_NOTE"
	.sectionflags	@"SHF_NOTE_NV_CUINFO"
        /*0018*/ 	.short	0x0002
        /*001a*/ 	.short	0x0064
        /*001c*/ 	.short	0x0082
	.zero		2


//--------------------- .nv.info                  --------------------------
	.section	.nv.info,"",@"SHT_CUDA_INFO"
	.align	4


	//----- nvinfo : EIATTR_REGCOUNT
	.align		4
        /*0000*/ 	.byte	0x04, 0x2f
        /*0002*/ 	.short	(.L_1 - .L_0)
	.align		4
.L_0:
        /*0004*/ 	.word	index@(_Z7sort_cuPKiPi)
        /*0008*/ 	.word	0x0000000a


	//----- nvinfo : EIATTR_FRAME_SIZE
	.align		4
.L_1:
        /*000c*/ 	.byte	0x04, 0x11
        /*000e*/ 	.short	(.L_3 - .L_2)
	.align		4
.L_2:
        /*0010*/ 	.word	index@(_Z7sort_cuPKiPi)
        /*0014*/ 	.word	0x00000000


	//----- nvinfo : EIATTR_MIN_STACK_SIZE
	.align		4
.L_3:
        /*0018*/ 	.byte	0x04, 0x12
        /*001a*/ 	.short	(.L_5 - .L_4)
	.align		4
.L_4:
        /*001c*/ 	.word	index@(_Z7sort_cuPKiPi)
        /*0020*/ 	.word	0x00000000
.L_5:


//--------------------- .nv.compat                --------------------------
	.section	.nv.compat,"",@"SHT_CUDA_COMPAT_INFO"
	.align	4
        /*0000*/ 	.byte	0x02, 0x09, 0x00, 0x00, 0x02, 0x02, 0x01, 0x00, 0x02, 0x05, 0x05, 0x00, 0x03, 0x07, 0x01, 0x01
        /*0010*/ 	.byte	0x02, 0x03, 0x00, 0x00, 0x02, 0x06, 0x01, 0x00, 0x04, 0x0b, 0x08, 0x00, 0x09, 0x00, 0x00, 0x00
        /*0020*/ 	.byte	0x00, 0x00, 0x00, 0x00


//--------------------- .nv.info._Z7sort_cuPKiPi  --------------------------
	.section	.nv.info._Z7sort_cuPKiPi,"",@"SHT_CUDA_INFO"
	.sectionflags	@""
	.align	4


	//----- nvinfo : EIATTR_CUDA_API_VERSION
	.align		4
        /*0000*/ 	.byte	0x04, 0x37
        /*0002*/ 	.short	(.L_7 - .L_6)
.L_6:
        /*0004*/ 	.word	0x00000082


	//----- nvinfo : EIATTR_KPARAM_INFO
	.align		4
.L_7:
        /*0008*/ 	.byte	0x04, 0x17
        /*000a*/ 	.short	(.L_9 - .L_8)
.L_8:
        /*000c*/ 	.word	0x00000000
        /*0010*/ 	.short	0x0001
        /*0012*/ 	.short	0x0008
        /*0014*/ 	.byte	0x00, 0xf5, 0x21, 0x00


	//----- nvinfo : EIATTR_KPARAM_INFO
	.align		4
.L_9:
        /*0018*/ 	.byte	0x04, 0x17
        /*001a*/ 	.short	(.L_11 - .L_10)
.L_10:
        /*001c*/ 	.word	0x00000000
        /*0020*/ 	.short	0x0000
        /*0022*/ 	.short	0x0000
        /*0024*/ 	.byte	0x00, 0xf5, 0x21, 0x00


	//----- nvinfo : EIATTR_SPARSE_MMA_MASK
	.align		4
.L_11:
        /*0028*/ 	.byte	0x03, 0x50
        /*002a*/ 	.short	0x0000


	//----- nvinfo : EIATTR_MAXREG_COUNT
	.align		4
        /*002c*/ 	.byte	0x03, 0x1b
        /*002e*/ 	.short	0x00ff


	//----- nvinfo : EIATTR_NUM_BARRIERS
	.align		4
        /*0030*/ 	.byte	0x02, 0x4c
        /*0032*/ 	.byte	0x01
	.zero		1


	//----- nvinfo : EIATTR_MERCURY_ISA_VERSION
	.align		4
        /*0034*/ 	.byte	0x03, 0x5f
        /*0036*/ 	.short	0x0101


	//----- nvinfo : EIATTR_VRC_CTA_INIT_COUNT
	.align		4
        /*0038*/ 	.byte	0x02, 0x4a
	.zero		1
	.zero		1


	//----- nvinfo : EIATTR_EXIT_INSTR_OFFSETS
	.align		4
        /*003c*/ 	.byte	0x04, 0x1c
        /*003e*/ 	.short	(.L_13 - .L_12)


	//   ....[0]....
.L_12:
        /*0040*/ 	.word	0x000001b0


	//----- nvinfo : EIATTR_CRS_STACK_SIZE
	.align		4
.L_13:
        /*0044*/ 	.byte	0x04, 0x1e
        /*0046*/ 	.short	(.L_15 - .L_14)
.L_14:
        /*0048*/ 	.word	0x00000000


	//----- nvinfo : EIATTR_CBANK_PARAM_SIZE
	.align		4
.L_15:
        /*004c*/ 	.byte	0x03, 0x19
        /*004e*/ 	.short	0x0010


	//----- nvinfo : EIATTR_PARAM_CBANK
	.align		4
        /*0050*/ 	.byte	0x04, 0x0a
        /*0052*/ 	.short	(.L_17 - .L_16)
	.align		4
.L_16:
        /*0054*/ 	.word	index@(.nv.constant0._Z7sort_cuPKiPi)
        /*0058*/ 	.short	0x0380
        /*005a*/ 	.short	0x0010


	//----- nvinfo : EIATTR_SW_WAR
	.align		4
.L_17:
        /*005c*/ 	.byte	0x04, 0x36
        /*005e*/ 	.short	(.L_19 - .L_18)
.L_18:
        /*0060*/ 	.word	0x00000008
.L_19:


//--------------------- .nv.callgraph             --------------------------
	.section	.nv.callgraph,"",@"SHT_CUDA_CALLGRAPH"
	.align	4
	.sectionentsize	8
	.align		4
        /*0000*/ 	.word	0x00000000
	.align		4
        /*0004*/ 	.word	0xffffffff
	.align		4
        /*0008*/ 	.word	0x00000000
	.align		4
        /*000c*/ 	.word	0xfffffffe
	.align		4
        /*0010*/ 	.word	0x00000000
	.align		4
        /*0014*/ 	.word	0xfffffffd
	.align		4
        /*0018*/ 	.word	0x00000000
	.align		4
        /*001c*/ 	.word	0xfffffffc


//--------------------- .text._Z7sort_cuPKiPi     --------------------------
	.section	.text._Z7sort_cuPKiPi,"ax",@progbits
	.align	128
        .global         _Z7sort_cuPKiPi
        .type           _Z7sort_cuPKiPi,@function
        .size           _Z7sort_cuPKiPi,(.L_x_3 - _Z7sort_cuPKiPi)
        .other          _Z7sort_cuPKiPi,@"STO_CUDA_ENTRY STV_DEFAULT"
_Z7sort_cuPKiPi:
.text._Z7sort_cuPKiPi:
[----:B------:R-:W-:Y:S08]  /*0000*/  LDC R1, c[0x0][0x37c] ;  /* 0x0000df00ff017b82 */ /* 0x000ff00000000800 */
[----:B------:R-:W0:Y:S01]  /*0010*/  S2UR UR5, SR_CgaCtaId ;  /* 0x00000000000579c3 */ /* 0x000e220000008800 */
[----:B------:R-:W1:Y:S01]  /*0020*/  S2R R6, SR_TID.X ;  /* 0x0000000000067919 */ /* 0x000e620000002100 */
[----:B------:R-:W-:Y:S01]  /*0030*/  UMOV UR4, 0x400 ;  /* 0x0000040000047882 */ /* 0x000fe20000000000 */
[----:B------:R-:W2:Y:S01]  /*0040*/  LDCU.64 UR6, c[0x0][0x358] ;  /* 0x00006b00ff0677ac */ /* 0x000ea20008000a00 */
[----:B------:R-:W3:Y:S04]  /*0050*/  S2R R7, SR_CTAID.X ;  /* 0x0000000000077919 */ /* 0x000ee80000002500 */
[----:B------:R-:W1:Y:S01]  /*0060*/  LDC.64 R2, c[0x0][0x380] ;  /* 0x0000e000ff027b82 */ /* 0x000e620000000a00 */
[----:B0-----:R-:W-:-:S09]  /*0070*/  ULEA UR4, UR5, UR4, 0x18 ;  /* 0x0000000405047291 */ /* 0x001fd2000f8ec0ff */
[----:B------:R-:W-:Y:S01]  /*0080*/  STS [UR4], RZ ;  /* 0x000000ffff007988 */ /* 0x000fe20008000804 */
[--C-:B-1----:R-:W-:Y:S01]  /*0090*/  IMAD.WIDE.U32 R4, R6, 0x4, R2.reuse ;  /* 0x0000000406047825 */ /* 0x102fe200078e0002 */
[----:B------:R-:W-:Y:S03]  /*00a0*/  BAR.SYNC.DEFER_BLOCKING 0x0 ;  /* 0x0000000000007b1d */ /* 0x000fe60000010000 */
[----:B---3--:R-:W-:-:S03]  /*00b0*/  IMAD.WIDE.U32 R2, R7, 0x4, R2 ;  /* 0x0000000407027825 */ /* 0x008fc600078e0002 */
[----:B--2---:R-:W2:Y:S04]  /*00c0*/  LDG.E R5, desc[UR6][R4.64] ;  /* 0x0000000604057981 */ /* 0x004ea8000c1e1900 */
[----:B------:R-:W2:Y:S01]  /*00d0*/  LDG.E R0, desc[UR6][R2.64] ;  /* 0x0000000602007981 */ /* 0x000ea2000c1e1900 */
[----:B------:R-:W-:Y:S01]  /*00e0*/  BSSY.RECONVERGENT B0, `(.L_x_0) ;  /* 0x0000006000007945 */ /* 0x000fe20003800200 */
[CC--:B--2---:R-:W-:Y:S02]  /*00f0*/  ISETP.NE.AND P0, PT, R0.reuse, R5.reuse, PT ;  /* 0x000000050000720c */ /* 0x0c4fe40003f05270 */
[----:B------:R-:W-:Y:S02]  /*0100*/  ISETP.LE.AND P1, PT, R0, R5, PT ;  /* 0x000000050000720c */ /* 0x000fe40003f23270 */
[----:B------:R-:W-:-:S13]  /*0110*/  ISETP.LE.U32.OR P0, PT, R7, R6, P0 ;  /* 0x000000060700720c */ /* 0x000fda0000703470 */
[----:B------:R-:W-:Y:S05]  /*0120*/  @P0 BRA P1, `(.L_x_1) ;  /* 0x0000000000040947 */ /* 0x000fea0000800000 */
[----:B------:R-:W-:Y:S01]  /*0130*/  ATOMS.POPC.INC.32 RZ, [UR4] ;  /* 0x00000000ffff7f8c */ /* 0x000fe2000d800004 */
.L_x_1:
[----:B------:R-:W-:Y:S05]  /*0140*/  BSYNC.RECONVERGENT B0 ;  /* 0x0000000000007941 */ /* 0x000fea0003800200 */
.L_x_0:
[----:B------:R-:W-:Y:S08]  /*0150*/  BAR.SYNC.DEFER_BLOCKING 0x0 ;  /* 0x0000000000007b1d */ /* 0x000ff00000010000 */
[----:B------:R-:W0:Y:S01]  /*0160*/  LDC.64 R4, c[0x0][0x388] ;  /* 0x0000e200ff047b82 */ /* 0x000e220000000a00 */
[----:B------:R-:W2:Y:S04]  /*0170*/  LDG.E R3, desc[UR6][R2.64] ;  /* 0x0000000602037981 */ /* 0x000ea8000c1e1900 */
[----:B------:R-:W0:Y:S02]  /*0180*/  LDS R7, [UR4] ;  /* 0x00000004ff077984 */ /* 0x000e240008000800 */
[----:B0-----:R-:W-:-:S05]  /*0190*/  IMAD.WIDE R4, R7, 0x4, R4 ;  /* 0x0000000407047825 */ /* 0x001fca00078e0204 */
[----:B--2---:R-:W-:Y:S01]  /*01a0*/  STG.E desc[UR6][R4.64], R3 ;  /* 0x0000000304007986 */ /* 0x004fe2000c101906 */
[----:B------:R-:W-:Y:S05]  /*01b0*/  EXIT ;  /* 0x000000000000794d */ /* 0x000fea0003800000 */
.L_x_2:
[----:B------:R-:W-:-:S00]  /*01c0*/  BRA `(.L_x_2) ;  /* 0xfffffffc00fc7947 */ /* 0x000fc0000383ffff */
[----:B------:R-:W-:-:S00]  /*01d0*/  NOP ;  /* 0x0000000000007918 */ /* 0x000fc00000000000 */
        /* <DEDUP_REMOVED lines=10> */
.L_x_3:


//--------------------- .nv.shared._Z7sort_cuPKiPi --------------------------
	.section	.nv.shared._Z7sort_cuPKiPi,"aw",@nobits
	.sectionflags	@""
	.align	4
.nv.shared._Z7sort_cuPKiPi:
	.zero		1028


//--------------------- .nv.shared.reserved.0     --------------------------
	.section	.nv.shared.reserved.0,"aw",@nobits
	.weak		__nv_reservedSMEM_offset_0_alias
	.size		__nv_reservedSMEM_offset_0_alias, 0, 64
	.other		__nv_reservedSMEM_offset_0_alias,@"STO_CUDA_RESERVED_SHARED STV_DEFAULT"
__nv_reservedSMEM_offset_0_alias:
	.zero		0
	.zero		64


//--------------------- .nv.constant0._Z7sort_cuPKiPi --------------------------
	.section	.nv.constant0._Z7sort_cuPKiPi,"a",@progbits
	.sectionflags	@""
	.align	4
.nv.constant0._Z7sort_cuPKiPi:
	.zero		912


//--------------------- SYMBOLS --------------------------

	.type		.nv.reservedSmem.offset0,@object
	.size		.nv.reservedSmem.offset0,0x4
	.type		.nv.reservedSmem.cap,@object
	.size		.nv.reservedSmem.cap,0x4
